//
// Generated by NVIDIA NVVM Compiler
//
// Compiler Build ID: CL-36424714
// Cuda compilation tools, release 13.0, V13.0.88
// Based on NVVM 20.0.0
//

.version 9.0
.target sm_100
.address_size 64

	// .globl	_Z15MatrixMulKernelPfS_S_i
// _ZZ15MatrixMulKernelPfS_S_iE8subTileM has been demoted
// _ZZ15MatrixMulKernelPfS_S_iE8subTileN has been demoted

.visible .entry _Z15MatrixMulKernelPfS_S_i(
	.param .u64 .ptr .align 1 _Z15MatrixMulKernelPfS_S_i_param_0,
	.param .u64 .ptr .align 1 _Z15MatrixMulKernelPfS_S_i_param_1,
	.param .u64 .ptr .align 1 _Z15MatrixMulKernelPfS_S_i_param_2,
	.param .u32 _Z15MatrixMulKernelPfS_S_i_param_3
)
{
	.reg .pred 	%p<10>;
	.reg .b32 	%r<119>;
	.reg .b32 	%f<143>;
	.reg .b64 	%rd<48>;
	// demoted variable
	.shared .align 4 .b8 _ZZ15MatrixMulKernelPfS_S_iE8subTileM[16];
	// demoted variable
	.shared .align 4 .b8 _ZZ15MatrixMulKernelPfS_S_iE8subTileN[16];
	ld.param.u64 	%rd4, [_Z15MatrixMulKernelPfS_S_i_param_0];
	ld.param.u64 	%rd5, [_Z15MatrixMulKernelPfS_S_i_param_1];
	ld.param.u32 	%r49, [_Z15MatrixMulKernelPfS_S_i_param_3];
	cvta.to.global.u64 	%rd1, %rd5;
	cvta.to.global.u64 	%rd2, %rd4;
	mov.u32 	%r50, %ctaid.x;
	mov.u32 	%r51, %ctaid.y;
	mov.u32 	%r1, %tid.x;
	mov.u32 	%r2, %tid.y;
	shl.b32 	%r52, %r51, 1;
	add.s32 	%r3, %r52, %r2;
	shl.b32 	%r4, %r50, 1;
	add.s32 	%r5, %r4, %r1;
	shr.u32 	%r53, %r49, 31;
	add.s32 	%r54, %r49, %r53;
	shr.s32 	%r6, %r54, 1;
	setp.lt.s32 	%p1, %r49, 2;
	mov.f32 	%f142, 0f00000000;
	@%p1 bra 	$L__BB0_12;
	mad.lo.s32 	%r7, %r49, %r3, %r1;
	shl.b32 	%r56, %r2, 3;
	mov.u32 	%r57, _ZZ15MatrixMulKernelPfS_S_iE8subTileM;
	add.s32 	%r8, %r57, %r56;
	shl.b32 	%r58, %r1, 2;
	add.s32 	%r9, %r8, %r58;
	mov.u32 	%r59, _ZZ15MatrixMulKernelPfS_S_iE8subTileN;
	add.s32 	%r11, %r59, %r58;
	add.s32 	%r10, %r11, %r56;
	add.s32 	%r60, %r6, -1;
	setp.lt.u32 	%p2, %r60, 7;
	mov.f32 	%f142, 0f00000000;
	mov.b32 	%r117, 0;
	@%p2 bra 	$L__BB0_4;
	and.b32  	%r61, %r6, 1073741816;
	neg.s32 	%r115, %r61;
	add.s32 	%r62, %r2, 14;
	mad.lo.s32 	%r63, %r49, %r62, %r1;
	add.s32 	%r113, %r63, %r4;
	add.s32 	%r64, %r2, 12;
	mad.lo.s32 	%r65, %r49, %r64, %r1;
	add.s32 	%r112, %r65, %r4;
	add.s32 	%r66, %r2, 10;
	mad.lo.s32 	%r67, %r49, %r66, %r1;
	add.s32 	%r111, %r67, %r4;
	add.s32 	%r68, %r2, 8;
	mad.lo.s32 	%r69, %r49, %r68, %r1;
	add.s32 	%r110, %r69, %r4;
	add.s32 	%r70, %r2, 6;
	mad.lo.s32 	%r71, %r49, %r70, %r1;
	add.s32 	%r109, %r71, %r4;
	add.s32 	%r72, %r2, 4;
	mad.lo.s32 	%r73, %r49, %r72, %r1;
	add.s32 	%r108, %r73, %r4;
	add.s32 	%r74, %r2, 2;
	mad.lo.s32 	%r75, %r49, %r74, %r1;
	add.s32 	%r107, %r75, %r4;
	mad.lo.s32 	%r76, %r2, %r49, %r1;
	add.s32 	%r106, %r76, %r4;
	mov.f32 	%f142, 0f00000000;
	mov.u32 	%r114, %r7;
$L__BB0_3:
	.pragma "nounroll";
	and.b32  	%r117, %r6, 1073741816;
	mul.wide.s32 	%rd6, %r114, 4;
	add.s64 	%rd7, %rd2, %rd6;
	ld.global.f32 	%f17, [%rd7];
	st.shared.f32 	[%r9], %f17;
	mul.wide.u32 	%rd8, %r106, 4;
	add.s64 	%rd9, %rd1, %rd8;
	ld.global.f32 	%f18, [%rd9];
	st.shared.f32 	[%r10], %f18;
	bar.sync 	0;
	ld.shared.f32 	%f19, [%r8];
	ld.shared.f32 	%f20, [%r11];
	fma.rn.f32 	%f21, %f19, %f20, %f142;
	ld.shared.f32 	%f22, [%r8+4];
	ld.shared.f32 	%f23, [%r11+8];
	fma.rn.f32 	%f24, %f22, %f23, %f21;
	bar.sync 	0;
	ld.global.f32 	%f25, [%rd7+8];
	st.shared.f32 	[%r9], %f25;
	mul.wide.u32 	%rd10, %r107, 4;
	add.s64 	%rd11, %rd1, %rd10;
	ld.global.f32 	%f26, [%rd11];
	st.shared.f32 	[%r10], %f26;
	bar.sync 	0;
	ld.shared.f32 	%f27, [%r8];
	ld.shared.f32 	%f28, [%r11];
	fma.rn.f32 	%f29, %f27, %f28, %f24;
	ld.shared.f32 	%f30, [%r8+4];
	ld.shared.f32 	%f31, [%r11+8];
	fma.rn.f32 	%f32, %f30, %f31, %f29;
	bar.sync 	0;
	ld.global.f32 	%f33, [%rd7+16];
	st.shared.f32 	[%r9], %f33;
	mul.wide.u32 	%rd12, %r108, 4;
	add.s64 	%rd13, %rd1, %rd12;
	ld.global.f32 	%f34, [%rd13];
	st.shared.f32 	[%r10], %f34;
	bar.sync 	0;
	ld.shared.f32 	%f35, [%r8];
	ld.shared.f32 	%f36, [%r11];
	fma.rn.f32 	%f37, %f35, %f36, %f32;
	ld.shared.f32 	%f38, [%r8+4];
	ld.shared.f32 	%f39, [%r11+8];
	fma.rn.f32 	%f40, %f38, %f39, %f37;
	bar.sync 	0;
	ld.global.f32 	%f41, [%rd7+24];
	st.shared.f32 	[%r9], %f41;
	mul.wide.u32 	%rd14, %r109, 4;
	add.s64 	%rd15, %rd1, %rd14;
	ld.global.f32 	%f42, [%rd15];
	st.shared.f32 	[%r10], %f42;
	bar.sync 	0;
	ld.shared.f32 	%f43, [%r8];
	ld.shared.f32 	%f44, [%r11];
	fma.rn.f32 	%f45, %f43, %f44, %f40;
	ld.shared.f32 	%f46, [%r8+4];
	ld.shared.f32 	%f47, [%r11+8];
	fma.rn.f32 	%f48, %f46, %f47, %f45;
	bar.sync 	0;
	ld.global.f32 	%f49, [%rd7+32];
	st.shared.f32 	[%r9], %f49;
	mul.wide.u32 	%rd16, %r110, 4;
	add.s64 	%rd17, %rd1, %rd16;
	ld.global.f32 	%f50, [%rd17];
	st.shared.f32 	[%r10], %f50;
	bar.sync 	0;
	ld.shared.f32 	%f51, [%r8];
	ld.shared.f32 	%f52, [%r11];
	fma.rn.f32 	%f53, %f51, %f52, %f48;
	ld.shared.f32 	%f54, [%r8+4];
	ld.shared.f32 	%f55, [%r11+8];
	fma.rn.f32 	%f56, %f54, %f55, %f53;
	bar.sync 	0;
	ld.global.f32 	%f57, [%rd7+40];
	st.shared.f32 	[%r9], %f57;
	mul.wide.u32 	%rd18, %r111, 4;
	add.s64 	%rd19, %rd1, %rd18;
	ld.global.f32 	%f58, [%rd19];
	st.shared.f32 	[%r10], %f58;
	bar.sync 	0;
	ld.shared.f32 	%f59, [%r8];
	ld.shared.f32 	%f60, [%r11];
	fma.rn.f32 	%f61, %f59, %f60, %f56;
	ld.shared.f32 	%f62, [%r8+4];
	ld.shared.f32 	%f63, [%r11+8];
	fma.rn.f32 	%f64, %f62, %f63, %f61;
	bar.sync 	0;
	ld.global.f32 	%f65, [%rd7+48];
	st.shared.f32 	[%r9], %f65;
	mul.wide.u32 	%rd20, %r112, 4;
	add.s64 	%rd21, %rd1, %rd20;
	ld.global.f32 	%f66, [%rd21];
	st.shared.f32 	[%r10], %f66;
	bar.sync 	0;
	ld.shared.f32 	%f67, [%r8];
	ld.shared.f32 	%f68, [%r11];
	fma.rn.f32 	%f69, %f67, %f68, %f64;
	ld.shared.f32 	%f70, [%r8+4];
	ld.shared.f32 	%f71, [%r11+8];
	fma.rn.f32 	%f72, %f70, %f71, %f69;
	bar.sync 	0;
	ld.global.f32 	%f73, [%rd7+56];
	st.shared.f32 	[%r9], %f73;
	mul.wide.u32 	%rd22, %r113, 4;
	add.s64 	%rd23, %rd1, %rd22;
	ld.global.f32 	%f74, [%rd23];
	st.shared.f32 	[%r10], %f74;
	bar.sync 	0;
	ld.shared.f32 	%f75, [%r8];
	ld.shared.f32 	%f76, [%r11];
	fma.rn.f32 	%f77, %f75, %f76, %f72;
	ld.shared.f32 	%f78, [%r8+4];
	ld.shared.f32 	%f79, [%r11+8];
	fma.rn.f32 	%f142, %f78, %f79, %f77;
	bar.sync 	0;
	add.s32 	%r115, %r115, 8;
	add.s32 	%r114, %r114, 16;
	shl.b32 	%r77, %r49, 4;
	add.s32 	%r113, %r113, %r77;
	add.s32 	%r112, %r112, %r77;
	add.s32 	%r111, %r111, %r77;
	add.s32 	%r110, %r110, %r77;
	add.s32 	%r109, %r109, %r77;
	add.s32 	%r108, %r108, %r77;
	add.s32 	%r107, %r107, %r77;
	add.s32 	%r106, %r106, %r77;
	setp.ne.s32 	%p3, %r115, 0;
	@%p3 bra 	$L__BB0_3;
$L__BB0_4:
	and.b32  	%r43, %r6, 7;
	setp.eq.s32 	%p4, %r43, 0;
	@%p4 bra 	$L__BB0_12;
	and.b32  	%r44, %r6, 3;
	setp.lt.u32 	%p5, %r43, 4;
	@%p5 bra 	$L__BB0_7;
	shl.b32 	%r78, %r117, 1;
	add.s32 	%r79, %r7, %r78;
	mul.wide.s32 	%rd24, %r79, 4;
	add.s64 	%rd25, %rd2, %rd24;
	ld.global.f32 	%f81, [%rd25];
	st.shared.f32 	[%r9], %f81;
	add.s32 	%r80, %r78, %r2;
	mad.lo.s32 	%r81, %r80, %r49, %r5;
	mul.wide.u32 	%rd26, %r81, 4;
	add.s64 	%rd27, %rd1, %rd26;
	ld.global.f32 	%f82, [%rd27];
	st.shared.f32 	[%r10], %f82;
	bar.sync 	0;
	ld.shared.f32 	%f83, [%r8];
	ld.shared.f32 	%f84, [%r11];
	fma.rn.f32 	%f85, %f83, %f84, %f142;
	ld.shared.f32 	%f86, [%r8+4];
	ld.shared.f32 	%f87, [%r11+8];
	fma.rn.f32 	%f88, %f86, %f87, %f85;
	bar.sync 	0;
	ld.global.f32 	%f89, [%rd25+8];
	st.shared.f32 	[%r9], %f89;
	add.s32 	%r82, %r80, 2;
	mad.lo.s32 	%r83, %r82, %r49, %r5;
	mul.wide.u32 	%rd28, %r83, 4;
	add.s64 	%rd29, %rd1, %rd28;
	ld.global.f32 	%f90, [%rd29];
	st.shared.f32 	[%r10], %f90;
	bar.sync 	0;
	ld.shared.f32 	%f91, [%r8];
	ld.shared.f32 	%f92, [%r11];
	fma.rn.f32 	%f93, %f91, %f92, %f88;
	ld.shared.f32 	%f94, [%r8+4];
	ld.shared.f32 	%f95, [%r11+8];
	fma.rn.f32 	%f96, %f94, %f95, %f93;
	bar.sync 	0;
	ld.global.f32 	%f97, [%rd25+16];
	st.shared.f32 	[%r9], %f97;
	add.s32 	%r84, %r80, 4;
	mad.lo.s32 	%r85, %r84, %r49, %r5;
	mul.wide.u32 	%rd30, %r85, 4;
	add.s64 	%rd31, %rd1, %rd30;
	ld.global.f32 	%f98, [%rd31];
	st.shared.f32 	[%r10], %f98;
	bar.sync 	0;
	ld.shared.f32 	%f99, [%r8];
	ld.shared.f32 	%f100, [%r11];
	fma.rn.f32 	%f101, %f99, %f100, %f96;
	ld.shared.f32 	%f102, [%r8+4];
	ld.shared.f32 	%f103, [%r11+8];
	fma.rn.f32 	%f104, %f102, %f103, %f101;
	bar.sync 	0;
	ld.global.f32 	%f105, [%rd25+24];
	st.shared.f32 	[%r9], %f105;
	add.s32 	%r86, %r80, 6;
	mad.lo.s32 	%r87, %r86, %r49, %r5;
	mul.wide.u32 	%rd32, %r87, 4;
	add.s64 	%rd33, %rd1, %rd32;
	ld.global.f32 	%f106, [%rd33];
	st.shared.f32 	[%r10], %f106;
	bar.sync 	0;
	ld.shared.f32 	%f107, [%r8];
	ld.shared.f32 	%f108, [%r11];
	fma.rn.f32 	%f109, %f107, %f108, %f104;
	ld.shared.f32 	%f110, [%r8+4];
	ld.shared.f32 	%f111, [%r11+8];
	fma.rn.f32 	%f142, %f110, %f111, %f109;
	bar.sync 	0;
	sub.s32 	%r88, %r78, %r117;
	add.s32 	%r117, %r88, 4;
$L__BB0_7:
	setp.eq.s32 	%p6, %r44, 0;
	@%p6 bra 	$L__BB0_12;
	setp.eq.s32 	%p7, %r44, 1;
	@%p7 bra 	$L__BB0_10;
	shl.b32 	%r89, %r117, 1;
	add.s32 	%r90, %r7, %r89;
	mul.wide.s32 	%rd34, %r90, 4;
	add.s64 	%rd35, %rd2, %rd34;
	ld.global.f32 	%f113, [%rd35];
	st.shared.f32 	[%r9], %f113;
	add.s32 	%r91, %r89, %r2;
	mad.lo.s32 	%r92, %r91, %r49, %r5;
	mul.wide.u32 	%rd36, %r92, 4;
	add.s64 	%rd37, %rd1, %rd36;
	ld.global.f32 	%f114, [%rd37];
	st.shared.f32 	[%r10], %f114;
	bar.sync 	0;
	ld.shared.f32 	%f115, [%r8];
	ld.shared.f32 	%f116, [%r11];
	fma.rn.f32 	%f117, %f115, %f116, %f142;
	ld.shared.f32 	%f118, [%r8+4];
	ld.shared.f32 	%f119, [%r11+8];
	fma.rn.f32 	%f120, %f118, %f119, %f117;
	bar.sync 	0;
	ld.global.f32 	%f121, [%rd35+8];
	st.shared.f32 	[%r9], %f121;
	add.s32 	%r93, %r91, 2;
	mad.lo.s32 	%r94, %r93, %r49, %r5;
	mul.wide.u32 	%rd38, %r94, 4;
	add.s64 	%rd39, %rd1, %rd38;
	ld.global.f32 	%f122, [%rd39];
	st.shared.f32 	[%r10], %f122;
	bar.sync 	0;
	ld.shared.f32 	%f123, [%r8];
	ld.shared.f32 	%f124, [%r11];
	fma.rn.f32 	%f125, %f123, %f124, %f120;
	ld.shared.f32 	%f126, [%r8+4];
	ld.shared.f32 	%f127, [%r11+8];
	fma.rn.f32 	%f142, %f126, %f127, %f125;
	bar.sync 	0;
	sub.s32 	%r95, %r89, %r117;
	add.s32 	%r117, %r95, 2;
$L__BB0_10:
	and.b32  	%r96, %r6, 1;
	setp.eq.b32 	%p8, %r96, 1;
	not.pred 	%p9, %p8;
	@%p9 bra 	$L__BB0_12;
	shl.b32 	%r97, %r117, 1;
	add.s32 	%r98, %r7, %r97;
	mul.wide.s32 	%rd40, %r98, 4;
	add.s64 	%rd41, %rd2, %rd40;
	ld.global.f32 	%f128, [%rd41];
	st.shared.f32 	[%r9], %f128;
	add.s32 	%r99, %r97, %r2;
	mad.lo.s32 	%r100, %r99, %r49, %r5;
	mul.wide.u32 	%rd42, %r100, 4;
	add.s64 	%rd43, %rd1, %rd42;
	ld.global.f32 	%f129, [%rd43];
	st.shared.f32 	[%r10], %f129;
	bar.sync 	0;
	ld.shared.f32 	%f130, [%r8];
	ld.shared.f32 	%f131, [%r11];
	fma.rn.f32 	%f132, %f130, %f131, %f142;
	ld.shared.f32 	%f133, [%r8+4];
	ld.shared.f32 	%f134, [%r11+8];
	fma.rn.f32 	%f142, %f133, %f134, %f132;
	bar.sync 	0;
$L__BB0_12:
	ld.param.u64 	%rd47, [_Z15MatrixMulKernelPfS_S_i_param_2];
	cvta.to.global.u64 	%rd44, %rd47;
	mad.lo.s32 	%r105, %r49, %r3, %r5;
	mul.wide.s32 	%rd45, %r105, 4;
	add.s64 	%rd46, %rd44, %rd45;
	st.global.f32 	[%rd46], %f142;
	ret;

}


// ===== COMPILED SASS (sm_100) =====

	.target	sm_100

	.elftype	@"ET_EXEC"


//--------------------- .note.nv.tkinfo           --------------------------
	.section	.note.nv.tkinfo,"",@"SHT_NOTE"
	.sectionflags	@"SHF_NOTE_NV_TKINFO"
	.tkinfo
        /*0018*/ 	.word	0x00000002
        /*0030*/ 	.string	""
        /*0030*/ 	.string	"ptxas"
        /*0030*/ 	.string	"Cuda compilation tools, release 13.0, V13.0.88"
        /*0030*/ 	.string	"Build cuda_13.0.r13.0/compiler.36424714_0"
        /*0030*/ 	.string	"-arch sm_100 -m 64 "



//--------------------- .note.nv.cuinfo           --------------------------
	.section	.note.nv.cuinfo,"",@"SHT_NOTE"
	.sectionflags	@"SHF_NOTE_NV_CUINFO"
        /*0018*/ 	.short	0x0002
        /*001a*/ 	.short	0x0064
        /*001c*/ 	.short	0x0082
	.zero		2


//--------------------- .nv.info                  --------------------------
	.section	.nv.info,"",@"SHT_CUDA_INFO"
	.align	4


	//----- nvinfo : EIATTR_REGCOUNT
	.align		4
        /*0000*/ 	.byte	0x04, 0x2f
        /*0002*/ 	.short	(.L_1 - .L_0)
	.align		4
.L_0:
        /*0004*/ 	.word	index@(_Z15MatrixMulKernelPfS_S_i)
        /*0008*/ 	.word	0x00000028


	//----- nvinfo : EIATTR_FRAME_SIZE
	.align		4
.L_1:
        /*000c*/ 	.byte	0x04, 0x11
        /*000e*/ 	.short	(.L_3 - .L_2)
	.align		4
.L_2:
        /*0010*/ 	.word	index@(_Z15MatrixMulKernelPfS_S_i)
        /*0014*/ 	.word	0x00000000


	//----- nvinfo : EIATTR_MIN_STACK_SIZE
	.align		4
.L_3:
        /*0018*/ 	.byte	0x04, 0x12
        /*001a*/ 	.short	(.L_5 - .L_4)
	.align		4
.L_4:
        /*001c*/ 	.word	index@(_Z15MatrixMulKernelPfS_S_i)
        /*0020*/ 	.word	0x00000000
.L_5:


//--------------------- .nv.compat                --------------------------
	.section	.nv.compat,"",@"SHT_CUDA_COMPAT_INFO"
	.align	4
        /*0000*/ 	.byte	0x02, 0x09, 0x00, 0x00, 0x02, 0x02, 0x01, 0x00, 0x02, 0x05, 0x05, 0x00, 0x03, 0x07, 0x01, 0x01
        /*0010*/ 	.byte	0x02, 0x03, 0x00, 0x00, 0x02, 0x06, 0x01, 0x00, 0x04, 0x0b, 0x08, 0x00, 0x09, 0x00, 0x00, 0x00
        /*0020*/ 	.byte	0x00, 0x00, 0x00, 0x00


//--------------------- .nv.info._Z15MatrixMulKernelPfS_S_i --------------------------
	.section	.nv.info._Z15MatrixMulKernelPfS_S_i,"",@"SHT_CUDA_INFO"
	.sectionflags	@""
	.align	4


	//----- nvinfo : EIATTR_CUDA_API_VERSION
	.align		4
        /*0000*/ 	.byte	0x04, 0x37
        /*0002*/ 	.short	(.L_7 - .L_6)
.L_6:
        /*0004*/ 	.word	0x00000082


	//----- nvinfo : EIATTR_KPARAM_INFO
	.align		4
.L_7:
        /*0008*/ 	.byte	0x04, 0x17
        /*000a*/ 	.short	(.L_9 - .L_8)
.L_8:
        /*000c*/ 	.word	0x00000000
        /*0010*/ 	.short	0x0003
        /*0012*/ 	.short	0x0018
        /*0014*/ 	.byte	0x00, 0xf0, 0x11, 0x00


	//----- nvinfo : EIATTR_KPARAM_INFO
	.align		4
.L_9:
        /*0018*/ 	.byte	0x04, 0x17
        /*001a*/ 	.short	(.L_11 - .L_10)
.L_10:
        /*001c*/ 	.word	0x00000000
        /*0020*/ 	.short	0x0002
        /*0022*/ 	.short	0x0010
        /*0024*/ 	.byte	0x00, 0xf5, 0x21, 0x00


	//----- nvinfo : EIATTR_KPARAM_INFO
	.align		4
.L_11:
        /*0028*/ 	.byte	0x04, 0x17
        /*002a*/ 	.short	(.L_13 - .L_12)
.L_12:
        /*002c*/ 	.word	0x00000000
        /*0030*/ 	.short	0x0001
        /*0032*/ 	.short	0x0008
        /*0034*/ 	.byte	0x00, 0xf5, 0x21, 0x00


	//----- nvinfo : EIATTR_KPARAM_INFO
	.align		4
.L_13:
        /*0038*/ 	.byte	0x04, 0x17
        /*003a*/ 	.short	(.L_15 - .L_14)
.L_14:
        /*003c*/ 	.word	0x00000000
        /*0040*/ 	.short	0x0000
        /*0042*/ 	.short	0x0000
        /*0044*/ 	.byte	0x00, 0xf5, 0x21, 0x00


	//----- nvinfo : EIATTR_SPARSE_MMA_MASK
	.align		4
.L_15:
        /*0048*/ 	.byte	0x03, 0x50
        /*004a*/ 	.short	0x0000


	//----- nvinfo : EIATTR_MAXREG_COUNT
	.align		4
        /*004c*/ 	.byte	0x03, 0x1b
        /*004e*/ 	.short	0x00ff


	//----- nvinfo : EIATTR_NUM_BARRIERS
	.align		4
        /*0050*/ 	.byte	0x02, 0x4c
        /*0052*/ 	.byte	0x01
	.zero		1


	//----- nvinfo : EIATTR_MERCURY_ISA_VERSION
	.align		4
        /*0054*/ 	.byte	0x03, 0x5f
        /*0056*/ 	.short	0x0101


	//----- nvinfo : EIATTR_VRC_CTA_INIT_COUNT
	.align		4
        /*0058*/ 	.byte	0x02, 0x4a
	.zero		1
	.zero		1


	//----- nvinfo : EIATTR_EXIT_INSTR_OFFSETS
	.align		4
        /*005c*/ 	.byte	0x04, 0x1c
        /*005e*/ 	.short	(.L_17 - .L_16)


	//   ....[0]....
.L_16:
        /*0060*/ 	.word	0x000012a0


	//----- nvinfo : EIATTR_CBANK_PARAM_SIZE
	.align		4
.L_17:
        /*0064*/ 	.byte	0x03, 0x19
        /*0066*/ 	.short	0x001c


	//----- nvinfo : EIATTR_PARAM_CBANK
	.align		4
        /*0068*/ 	.byte	0x04, 0x0a
        /*006a*/ 	.short	(.L_19 - .L_18)
	.align		4
.L_18:
        /*006c*/ 	.word	index@(.nv.constant0._Z15MatrixMulKernelPfS_S_i)
        /*0070*/ 	.short	0x0380
        /*0072*/ 	.short	0x001c


	//----- nvinfo : EIATTR_SW_WAR
	.align		4
.L_19:
        /*0074*/ 	.byte	0x04, 0x36
        /*0076*/ 	.short	(.L_21 - .L_20)
.L_20:
        /*0078*/ 	.word	0x00000008
.L_21:


//--------------------- .nv.callgraph             --------------------------
	.section	.nv.callgraph,"",@"SHT_CUDA_CALLGRAPH"
	.align	4
	.sectionentsize	8
	.align		4
        /*0000*/ 	.word	0x00000000
	.align		4
        /*0004*/ 	.word	0xffffffff
	.align		4
        /*0008*/ 	.word	0x00000000
	.align		4
        /*000c*/ 	.word	0xfffffffe
	.align		4
        /*0010*/ 	.word	0x00000000
	.align		4
        /*0014*/ 	.word	0xfffffffd
	.align		4
        /*0018*/ 	.word	0x00000000
	.align		4
        /*001c*/ 	.word	0xfffffffc


//--------------------- .text._Z15MatrixMulKernelPfS_S_i --------------------------
	.section	.text._Z15MatrixMulKernelPfS_S_i,"ax",@progbits
	.align	128
        .global         _Z15MatrixMulKernelPfS_S_i
        .type           _Z15MatrixMulKernelPfS_S_i,@function
        .size           _Z15MatrixMulKernelPfS_S_i,(.L_x_6 - _Z15MatrixMulKernelPfS_S_i)
        .other          _Z15MatrixMulKernelPfS_S_i,@"STO_CUDA_ENTRY STV_DEFAULT"
_Z15MatrixMulKernelPfS_S_i:
.text._Z15MatrixMulKernelPfS_S_i:
[----:B------:R-:W-:Y:S08]  /*0000*/  LDC R1, c[0x0][0x37c] ;  /* 0x0000df00ff017b82 */ /* 0x000ff00000000800 */
[----:B------:R-:W0:Y:S01]  /*0010*/  LDC R3, c[0x0][0x398] ;  /* 0x0000e600ff037b82 */ /* 0x000e220000000800 */
[----:B------:R-:W1:Y:S01]  /*0020*/  S2R R5, SR_CTAID.Y ;  /* 0x0000000000057919 */ /* 0x000e620000002600 */
[----:B------:R-:W2:Y:S01]  /*0030*/  LDCU.64 UR8, c[0x0][0x358] ;  /* 0x00006b00ff0877ac */ /* 0x000ea20008000a00 */
[----:B------:R-:W-:Y:S01]  /*0040*/  HFMA2 R15, -RZ, RZ, 0, 0 ;  /* 0x00000000ff0f7431 */ /* 0x000fe200000001ff */
[----:B------:R-:W1:Y:S01]  /*0050*/  S2R R0, SR_TID.Y ;  /* 0x0000000000007919 */ /* 0x000e620000002200 */
[----:B------:R-:W3:Y:S01]  /*0060*/  S2R R14, SR_CTAID.X ;  /* 0x00000000000e7919 */ /* 0x000ee20000002500 */
[----:B------:R-:W3:Y:S01]  /*0070*/  S2R R25, SR_TID.X ;  /* 0x0000000000197919 */ /* 0x000ee20000002100 */
[----:B0-----:R-:W-:-:S02]  /*0080*/  ISETP.GE.AND P0, PT, R3, 0x2, PT ;  /* 0x000000020300780c */ /* 0x001fc40003f06270 */
[----:B-1----:R-:W-:Y:S02]  /*0090*/  LEA R4, R5, R0, 0x1 ;  /* 0x0000000005047211 */ /* 0x002fe400078e08ff */
[----:B---3--:R-:W-:-:S09]  /*00a0*/  LEA R6, R14, R25, 0x1 ;  /* 0x000000190e067211 */ /* 0x008fd200078e08ff */
[----:B--2---:R-:W-:Y:S05]  /*00b0*/  @!P0 BRA `(.L_x_0) ;  /* 0x0000001000688947 */ /* 0x004fea0003800000 */
[----:B------:R-:W0:Y:S01]  /*00c0*/  S2UR UR6, SR_CgaCtaId ;  /* 0x00000000000679c3 */ /* 0x000e220000008800 */
[-C--:B------:R-:W-:Y:S01]  /*00d0*/  LEA.HI R5, R3, R3.reuse, RZ, 0x1 ;  /* 0x0000000303057211 */ /* 0x080fe200078f08ff */
[----:B------:R-:W-:Y:S01]  /*00e0*/  UMOV UR4, 0x400 ;  /* 0x0000040000047882 */ /* 0x000fe20000000000 */
[----:B------:R-:W-:Y:S01]  /*00f0*/  IMAD R7, R4, R3, R25 ;  /* 0x0000000304077224 */ /* 0x000fe200078e0219 */
[----:B------:R-:W-:Y:S01]  /*0100*/  UIADD3 UR5, UPT, UPT, UR4, 0x10, URZ ;  /* 0x0000001004057890 */ /* 0x000fe2000fffe0ff */
[----:B------:R-:W-:Y:S02]  /*0110*/  SHF.R.S32.HI R5, RZ, 0x1, R5 ;  /* 0x00000001ff057819 */ /* 0x000fe40000011405 */
[----:B------:R-:W-:Y:S02]  /*0120*/  MOV R15, RZ ;  /* 0x000000ff000f7202 */ /* 0x000fe40000000f00 */
[----:B------:R-:W-:-:S04]  /*0130*/  IADD3 R2, PT, PT, R5, -0x1, RZ ;  /* 0xffffffff05027810 */ /* 0x000fc80007ffe0ff */
[----:B------:R-:W-:Y:S02]  /*0140*/  ISETP.GE.U32.AND P0, PT, R2, 0x7, PT ;  /* 0x000000070200780c */ /* 0x000fe40003f06070 */
[----:B------:R-:W-:Y:S01]  /*0150*/  MOV R2, RZ ;  /* 0x000000ff00027202 */ /* 0x000fe20000000f00 */
[----:B0-----:R-:W-:Y:S02]  /*0160*/  ULEA UR4, UR6, UR4, 0x18 ;  /* 0x0000000406047291 */ /* 0x001fe4000f8ec0ff */
[----:B------:R-:W-:-:S04]  /*0170*/  ULEA UR5, UR6, UR5, 0x18 ;  /* 0x0000000506057291 */ /* 0x000fc8000f8ec0ff */
[C---:B------:R-:W-:Y:S02]  /*0180*/  LEA R8, R0.reuse, UR4, 0x3 ;  /* 0x0000000400087c11 */ /* 0x040fe4000f8e18ff */
[C---:B------:R-:W-:Y:S02]  /*0190*/  LEA R9, R25.reuse, UR5, 0x2 ;  /* 0x0000000519097c11 */ /* 0x040fe4000f8e10ff */
[----:B------:R-:W-:Y:S02]  /*01a0*/  LEA R10, R25, R8, 0x2 ;  /* 0x00000008190a7211 */ /* 0x000fe400078e10ff */
[----:B------:R-:W-:Y:S01]  /*01b0*/  LEA R11, R0, R9, 0x3 ;  /* 0x00000009000b7211 */ /* 0x000fe200078e18ff */
[----:B------:R-:W-:Y:S06]  /*01c0*/  @!P0 BRA `(.L_x_1) ;  /* 0x00000008002c8947 */ /* 0x000fec0003800000 */
[C---:B------:R-:W-:Y:S01]  /*01d0*/  IADD3 R2, PT, PT, R0.reuse, 0xe, RZ ;  /* 0x0000000e00027810 */ /* 0x040fe20007ffe0ff */
[CCC-:B------:R-:W-:Y:S01]  /*01e0*/  IMAD R27, R0.reuse, R3.reuse, R25.reuse ;  /* 0x00000003001b7224 */ /* 0x1c0fe200078e0219 */
[C---:B------:R-:W-:Y:S02]  /*01f0*/  IADD3 R12, PT, PT, R0.reuse, 0xc, RZ ;  /* 0x0000000c000c7810 */ /* 0x040fe40007ffe0ff */
[----:B------:R-:W-:Y:S01]  /*0200*/  IADD3 R16, PT, PT, R0, 0xa, RZ ;  /* 0x0000000a00107810 */ /* 0x000fe20007ffe0ff */
[-CC-:B------:R-:W-:Y:S01]  /*0210*/  IMAD R13, R2, R3.reuse, R25.reuse ;  /* 0x00000003020d7224 */ /* 0x180fe200078e0219 */
        /* <DEDUP_REMOVED lines=8> */
[----:B------:R-:W-:Y:S01]  /*02a0*/  LOP3.LUT R12, R5, 0x3ffffff8, RZ, 0xc0, !PT ;  /* 0x3ffffff8050c7812 */ /* 0x000fe200078ec0ff */
[--C-:B------:R-:W-:Y:S01]  /*02b0*/  IMAD R23, R22, R3, R25.reuse ;  /* 0x0000000316177224 */ /* 0x100fe200078e0219 */
[----:B------:R-:W-:Y:S01]  /*02c0*/  LEA R34, R14, R27, 0x1 ;  /* 0x0000001b0e227211 */ /* 0x000fe200078e08ff */
[----:B------:R-:W-:Y:S01]  /*02d0*/  IMAD R25, R24, R3, R25 ;  /* 0x0000000318197224 */ /* 0x000fe200078e0219 */
[----:B------:R-:W-:-:S02]  /*02e0*/  LEA R24, R14, R13, 0x1 ;  /* 0x0000000d0e187211 */ /* 0x000fc400078e08ff */
[C---:B------:R-:W-:Y:S02]  /*02f0*/  LEA R16, R14.reuse, R15, 0x1 ;  /* 0x0000000f0e107211 */ /* 0x040fe400078e08ff */
[C---:B------:R-:W-:Y:S02]  /*0300*/  LEA R26, R14.reuse, R17, 0x1 ;  /* 0x000000110e1a7211 */ /* 0x040fe400078e08ff */
[C---:B------:R-:W-:Y:S02]  /*0310*/  LEA R28, R14.reuse, R19, 0x1 ;  /* 0x000000130e1c7211 */ /* 0x040fe400078e08ff */
[C---:B------:R-:W-:Y:S02]  /*0320*/  LEA R30, R14.reuse, R21, 0x1 ;  /* 0x000000150e1e7211 */ /* 0x040fe400078e08ff */
[C---:B------:R-:W-:Y:S02]  /*0330*/  LEA R32, R14.reuse, R23, 0x1 ;  /* 0x000000170e207211 */ /* 0x040fe400078e08ff */
[----:B------:R-:W-:-:S02]  /*0340*/  LEA R14, R14, R25, 0x1 ;  /* 0x000000190e0e7211 */ /* 0x000fc400078e08ff */
[----:B------:R-:W-:Y:S02]  /*0350*/  MOV R15, RZ ;  /* 0x000000ff000f7202 */ /* 0x000fe40000000f00 */
[----:B------:R-:W-:Y:S02]  /*0360*/  MOV R2, R7 ;  /* 0x0000000700027202 */ /* 0x000fe40000000f00 */
[----:B------:R-:W-:-:S07]  /*0370*/  IADD3 R13, PT, PT, -R12, RZ, RZ ;  /* 0x000000ff0c0d7210 */ /* 0x000fce0007ffe1ff */
.L_x_2:
[----:B------:R-:W0:Y:S08]  /*0380*/  LDC.64 R36, c[0x0][0x380] ;  /* 0x0000e000ff247b82 */ /* 0x000e300000000a00 */
[----:B------:R-:W1:Y:S01]  /*0390*/  LDC.64 R20, c[0x0][0x388] ;  /* 0x0000e200ff147b82 */ /* 0x000e620000000a00 */
[----:B0-----:R-:W-:-:S05]  /*03a0*/  IMAD.WIDE R36, R2, 0x4, R36 ;  /* 0x0000000402247825 */ /* 0x001fca00078e0224 */
[----:B------:R-:W2:Y:S01]  /*03b0*/  LDG.E R17, desc[UR8][R36.64] ;  /* 0x0000000824117981 */ /* 0x000ea2000c1e1900 */
[----:B-1----:R-:W-:-:S05]  /*03c0*/  IMAD.WIDE.U32 R22, R34, 0x4, R20 ;  /* 0x0000000422167825 */ /* 0x002fca00078e0014 */
[----:B------:R0:W3:Y:S02]  /*03d0*/  LDG.E R25, desc[UR8][R22.64] ;  /* 0x0000000816197981 */ /* 0x0000e4000c1e1900 */
[----:B0-----:R-:W-:Y:S02]  /*03e0*/  IMAD.WIDE.U32 R22, R14, 0x4, R20 ;  /* 0x000000040e167825 */ /* 0x001fe400078e0014 */
[----:B--2---:R-:W-:Y:S04]  /*03f0*/  STS [R10], R17 ;  /* 0x000000110a007388 */ /* 0x004fe80000000800 */
[----:B---3--:R-:W-:Y:S01]  /*0400*/  STS [R11], R25 ;  /* 0x000000190b007388 */ /* 0x008fe20000000800 */
[----:B------:R-:W-:Y:S06]  /*0410*/  BAR.SYNC.DEFER_BLOCKING 0x0 ;  /* 0x0000000000007b1d */ /* 0x000fec0000010000 */
[----:B------:R-:W-:Y:S04]  /*0420*/  LDS R27, [R9] ;  /* 0x00000000091b7984 */ /* 0x000fe80000000800 */
[----:B------:R-:W-:Y:S04]  /*0430*/  LDS R29, [R9+0x8] ;  /* 0x00000800091d7984 */ /* 0x000fe80000000800 */
[----:B------:R-:W0:Y:S01]  /*0440*/  LDS.64 R18, [R8] ;  /* 0x0000000008127984 */ /* 0x000e220000000a00 */
[----:B------:R-:W-:Y:S06]  /*0450*/  BAR.SYNC.DEFER_BLOCKING 0x0 ;  /* 0x0000000000007b1d */ /* 0x000fec0000010000 */
[----:B------:R-:W2:Y:S04]  /*0460*/  LDG.E R31, desc[UR8][R36.64+0x8] ;  /* 0x00000808241f7981 */ /* 0x000ea8000c1e1900 */
[----:B------:R1:W3:Y:S01]  /*0470*/  LDG.E R33, desc[UR8][R22.64] ;  /* 0x0000000816217981 */ /* 0x0002e2000c1e1900 */
[----:B0-----:R-:W-:-:S04]  /*0480*/  FFMA R18, R18, R27, R15 ;  /* 0x0000001b12127223 */ /* 0x001fc8000000000f */
[----:B------:R-:W-:Y:S01]  /*0490*/  FFMA R29, R29, R19, R18 ;  /* 0x000000131d1d7223 */ /* 0x000fe20000000012 */
[----:B-1----:R-:W-:Y:S01]  /*04a0*/  IMAD.WIDE.U32 R22, R32, 0x4, R20 ;  /* 0x0000000420167825 */ /* 0x002fe200078e0014 */
        /* <DEDUP_REMOVED lines=47> */
[--C-:B-1----:R-:W-:Y:S01]  /*07a0*/  IMAD.WIDE.U32 R22, R16, 0x4, R20.reuse ;  /* 0x0000000410167825 */ /* 0x102fe200078e0014 */
        /* <DEDUP_REMOVED lines=8> */
[----:B------:R1:W3:Y:S02]  /*0830*/  LDG.E R27, desc[UR8][R22.64] ;  /* 0x00000008161b7981 */ /* 0x0002e4000c1e1900 */
[----:B-1----:R-:W-:-:S02]  /*0840*/  IMAD.WIDE.U32 R22, R24, 0x4, R20 ;  /* 0x0000000418167825 */ /* 0x002fc400078e0014 */
[----:B--2---:R-:W-:Y:S04]  /*0850*/  STS [R10], R35 ;  /* 0x000000230a007388 */ /* 0x004fe80000000800 */
[----:B---3--:R-:W-:Y:S01]  /*0860*/  STS [R11], R27 ;  /* 0x0000001b0b007388 */ /* 0x008fe20000000800 */
[----:B------:R-:W-:Y:S06]  /*0870*/  BAR.SYNC.DEFER_BLOCKING 0x0 ;  /* 0x0000000000007b1d */ /* 0x000fec0000010000 */
[----:B------:R-:W-:Y:S04]  /*0880*/  LDS R29, [R9] ;  /* 0x00000000091d7984 */ /* 0x000fe80000000800 */
[----:B------:R-:W-:Y:S04]  /*0890*/  LDS R27, [R9+0x8] ;  /* 0x00000800091b7984 */ /* 0x000fe80000000800 */
[----:B------:R-:W1:Y:S01]  /*08a0*/  LDS.64 R20, [R8] ;  /* 0x0000000008147984 */ /* 0x000e620000000a00 */
[----:B------:R-:W-:Y:S06]  /*08b0*/  BAR.SYNC.DEFER_BLOCKING 0x0 ;  /* 0x0000000000007b1d */ /* 0x000fec0000010000 */
[----:B------:R-:W2:Y:S04]  /*08c0*/  LDG.E R37, desc[UR8][R36.64+0x38] ;  /* 0x0000380824257981 */ /* 0x000ea8000c1e1900 */
[----:B------:R-:W3:Y:S01]  /*08d0*/  LDG.E R22, desc[UR8][R22.64] ;  /* 0x0000000816167981 */ /* 0x000ee2000c1e1900 */
[----:B0-----:R-:W-:Y:S01]  /*08e0*/  FFMA R18, R18, R17, R15 ;  /* 0x0000001112127223 */ /* 0x001fe2000000000f */
[----:B------:R-:W-:-:S03]  /*08f0*/  IADD3 R13, PT, PT, R13, 0x8, RZ ;  /* 0x000000080d0d7810 */ /* 0x000fc60007ffe0ff */
[----:B------:R-:W-:Y:S01]  /*0900*/  FFMA R19, R25, R19, R18 ;  /* 0x0000001319137223 */ /* 0x000fe20000000012 */
[----:B------:R-:W-:-:S03]  /*0910*/  ISETP.NE.AND P0, PT, R13, RZ, PT ;  /* 0x000000ff0d00720c */ /* 0x000fc60003f05270 */
[----:B-1----:R-:W-:-:S04]  /*0920*/  FFMA R20, R20, R29, R19 ;  /* 0x0000001d14147223 */ /* 0x002fc80000000013 */
[----:B------:R-:W-:Y:S01]  /*0930*/  FFMA R21, R27, R21, R20 ;  /* 0x000000151b157223 */ /* 0x000fe20000000014 */
[----:B------:R-:W-:Y:S02]  /*0940*/  IADD3 R2, PT, PT, R2, 0x10, RZ ;  /* 0x0000001002027810 */ /* 0x000fe40007ffe0ff */
[C---:B------:R-:W-:Y:S02]  /*0950*/  LEA R34, R3.reuse, R34, 0x4 ;  /* 0x0000002203227211 */ /* 0x040fe400078e20ff */
[C---:B------:R-:W-:Y:S02]  /*0960*/  LEA R14, R3.reuse, R14, 0x4 ;  /* 0x0000000e030e7211 */ /* 0x040fe400078e20ff */
[C---:B------:R-:W-:Y:S02]  /*0970*/  LEA R32, R3.reuse, R32, 0x4 ;  /* 0x0000002003207211 */ /* 0x040fe400078e20ff */
[C---:B------:R-:W-:Y:S02]  /*0980*/  LEA R30, R3.reuse, R30, 0x4 ;  /* 0x0000001e031e7211 */ /* 0x040fe400078e20ff */
[----:B------:R-:W-:-:S02]  /*0990*/  LEA R28, R3, R28, 0x4 ;  /* 0x0000001c031c7211 */ /* 0x000fc400078e20ff */
[C---:B------:R-:W-:Y:S02]  /*09a0*/  LEA R26, R3.reuse, R26, 0x4 ;  /* 0x0000001a031a7211 */ /* 0x040fe400078e20ff */
[C---:B------:R-:W-:Y:S02]  /*09b0*/  LEA R24, R3.reuse, R24, 0x4 ;  /* 0x0000001803187211 */ /* 0x040fe400078e20ff */
[----:B------:R-:W-:Y:S01]  /*09c0*/  LEA R16, R3, R16, 0x4 ;  /* 0x0000001003107211 */ /* 0x000fe200078e20ff */
[----:B--2---:R-:W-:Y:S04]  /*09d0*/  STS [R10], R37 ;  /* 0x000000250a007388 */ /* 0x004fe80000000800 */
[----:B---3--:R-:W-:Y:S01]  /*09e0*/  STS [R11], R22 ;  /* 0x000000160b007388 */ /* 0x008fe20000000800 */
[----:B------:R-:W-:Y:S06]  /*09f0*/  BAR.SYNC.DEFER_BLOCKING 0x0 ;  /* 0x0000000000007b1d */ /* 0x000fec0000010000 */
[----:B------:R-:W-:Y:S04]  /*0a00*/  LDS R33, [R9] ;  /* 0x0000000009217984 */ /* 0x000fe80000000800 */
[----:B------:R-:W0:Y:S04]  /*0a10*/  LDS.64 R22, [R8] ;  /* 0x0000000008167984 */ /* 0x000e280000000a00 */
[----:B------:R-:W1:Y:S01]  /*0a20*/  LDS R31, [R9+0x8] ;  /* 0x00000800091f7984 */ /* 0x000e620000000800 */
[----:B0-----:R-:W-:-:S04]  /*0a30*/  FFMA R22, R22, R33, R21 ;  /* 0x0000002116167223 */ /* 0x001fc80000000015 */
[----:B-1----:R-:W-:Y:S01]  /*0a40*/  FFMA R15, R31, R23, R22 ;  /* 0x000000171f0f7223 */ /* 0x002fe20000000016 */
[----:B------:R-:W-:Y:S06]  /*0a50*/  BAR.SYNC.DEFER_BLOCKING 0x0 ;  /* 0x0000000000007b1d */ /* 0x000fec0000010000 */
[----:B------:R-:W-:Y:S05]  /*0a60*/  @P0 BRA `(.L_x_2) ;  /* 0xfffffff800440947 */ /* 0x000fea000383ffff */
[----:B------:R-:W-:-:S07]  /*0a70*/  MOV R2, R12 ;  /* 0x0000000c00027202 */ /* 0x000fce0000000f00 */
.L_x_1:
[----:B------:R-:W-:-:S13]  /*0a80*/  LOP3.LUT P0, R12, R5, 0x7, RZ, 0xc0, !PT ;  /* 0x00000007050c7812 */ /* 0x000fda000780c0ff */
[----:B------:R-:W-:Y:S05]  /*0a90*/  @!P0 BRA `(.L_x_0) ;  /* 0x0000000400f08947 */ /* 0x000fea0003800000 */
[----:B------:R-:W-:Y:S02]  /*0aa0*/  ISETP.GE.U32.AND P0, PT, R12, 0x4, PT ;  /* 0x000000040c00780c */ /* 0x000fe40003f06070 */
[----:B------:R-:W-:-:S04]  /*0ab0*/  LOP3.LUT R31, R5, 0x3, RZ, 0xc0, !PT ;  /* 0x00000003051f7812 */ /* 0x000fc800078ec0ff */
[----:B------:R-:W-:-:S07]  /*0ac0*/  ISETP.NE.AND P1, PT, R31, RZ, PT ;  /* 0x000000ff1f00720c */ /* 0x000fce0003f25270 */
[----:B------:R-:W-:Y:S06]  /*0ad0*/  @!P0 BRA `(.L_x_3) ;  /* 0x0000000000f88947 */ /* 0x000fec0003800000 */
[----:B------:R-:W0:Y:S01]  /*0ae0*/  LDC.64 R12, c[0x0][0x380] ;  /* 0x0000e000ff0c7b82 */ /* 0x000e220000000a00 */
[C---:B------:R-:W-:Y:S02]  /*0af0*/  LEA R27, R2.reuse, R0, 0x1 ;  /* 0x00000000021b7211 */ /* 0x040fe400078e08ff */
[----:B------:R-:W-:-:S03]  /*0b00*/  LEA R17, R2, R7, 0x1 ;  /* 0x0000000702117211 */ /* 0x000fc600078e08ff */
[----:B------:R-:W-:Y:S02]  /*0b10*/  IMAD R19, R27, R3, R6 ;  /* 0x000000031b137224 */ /* 0x000fe400078e0206 */
[----:B------:R-:W1:Y:S01]  /*0b20*/  LDC.64 R20, c[0x0][0x388] ;  /* 0x0000e200ff147b82 */ /* 0x000e620000000a00 */
[----:B0-----:R-:W-:-:S05]  /*0b30*/  IMAD.WIDE R12, R17, 0x4, R12 ;  /* 0x00000004110c7825 */ /* 0x001fca00078e020c */
[----:B------:R-:W2:Y:S01]  /*0b40*/  LDG.E R23, desc[UR8][R12.64] ;  /* 0x000000080c177981 */ /* 0x000ea2000c1e1900 */
[----:B-1----:R-:W-:-:S06]  /*0b50*/  IMAD.WIDE.U32 R18, R19, 0x4, R20 ;  /* 0x0000000413127825 */ /* 0x002fcc00078e0014 */
[----:B------:R-:W3:Y:S01]  /*0b60*/  LDG.E R18, desc[UR8][R18.64] ;  /* 0x0000000812127981 */ /* 0x000ee2000c1e1900 */
[----:B------:R-:W-:-:S05]  /*0b70*/  IADD3 R14, PT, PT, R27, 0x2, RZ ;  /* 0x000000021b0e7810 */ /* 0x000fca0007ffe0ff */
[----:B------:R-:W-:-:S04]  /*0b80*/  IMAD R25, R14, R3, R6 ;  /* 0x000000030e197224 */ /* 0x000fc800078e0206 */
[----:B------:R-:W-:Y:S01]  /*0b90*/  IMAD.WIDE.U32 R24, R25, 0x4, R20 ;  /* 0x0000000419187825 */ /* 0x000fe200078e0014 */
[----:B--2---:R0:W-:Y:S04]  /*0ba0*/  STS [R10], R23 ;  /* 0x000000170a007388 */ /* 0x0041e80000000800 */
        /* <DEDUP_REMOVED lines=8> */
[----:B------:R-:W-:-:S05]  /*0c30*/  IADD3 R19, PT, PT, R27, 0x4, RZ ;  /* 0x000000041b137810 */ /* 0x000fca0007ffe0ff */
[----:B------:R-:W-:-:S04]  /*0c40*/  IMAD R19, R19, R3, R6 ;  /* 0x0000000313137224 */ /* 0x000fc800078e0206 */
[----:B0-----:R-:W-:Y:S01]  /*0c50*/  IMAD.WIDE.U32 R22, R19, 0x4, R20 ;  /* 0x0000000413167825 */ /* 0x001fe200078e0014 */
        /* <DEDUP_REMOVED lines=8> */
[----:B------:R-:W3:Y:S01]  /*0ce0*/  LDG.E R22, desc[UR8][R22.64] ;  /* 0x0000000816167981 */ /* 0x000ee2000c1e1900 */
[----:B------:R-:W-:-:S05]  /*0cf0*/  IADD3 R27, PT, PT, R27, 0x6, RZ ;  /* 0x000000061b1b7810 */ /* 0x000fca0007ffe0ff */
[----:B------:R-:W-:-:S04]  /*0d00*/  IMAD R25, R27, R3, R6 ;  /* 0x000000031b197224 */ /* 0x000fc800078e0206 */
[----:B------:R-:W-:Y:S01]  /*0d10*/  IMAD.WIDE.U32 R24, R25, 0x4, R20 ;  /* 0x0000000419187825 */ /* 0x000fe200078e0014 */
[----:B--2---:R-:W-:Y:S04]  /*0d20*/  STS [R10], R35 ;  /* 0x000000230a007388 */ /* 0x004fe80000000800 */
[----:B---3--:R-:W-:Y:S01]  /*0d30*/  STS [R11], R22 ;  /* 0x000000160b007388 */ /* 0x008fe20000000800 */
[----:B------:R-:W-:Y:S06]  /*0d40*/  BAR.SYNC.DEFER_BLOCKING 0x0 ;  /* 0x0000000000007b1d */ /* 0x000fec0000010000 */
[----:B------:R-:W-:Y:S04]  /*0d50*/  LDS R27, [R9] ;  /* 0x00000000091b7984 */ /* 0x000fe80000000800 */
[----:B------:R-:W-:Y:S04]  /*0d60*/  LDS R30, [R9+0x8] ;  /* 0x00000800091e7984 */ /* 0x000fe80000000800 */
[----:B------:R-:W2:Y:S01]  /*0d70*/  LDS.64 R20, [R8] ;  /* 0x0000000008147984 */ /* 0x000ea20000000a00 */
[----:B------:R-:W-:Y:S06]  /*0d80*/  BAR.SYNC.DEFER_BLOCKING 0x0 ;  /* 0x0000000000007b1d */ /* 0x000fec0000010000 */
[----:B------:R-:W3:Y:S04]  /*0d90*/  LDG.E R13, desc[UR8][R12.64+0x18] ;  /* 0x000018080c0d7981 */ /* 0x000ee8000c1e1900 */
[----:B------:R-:W4:Y:S01]  /*0da0*/  LDG.E R24, desc[UR8][R24.64] ;  /* 0x0000000818187981 */ /* 0x000f22000c1e1900 */
[----:B-1----:R-:W-:-:S04]  /*0db0*/  FFMA R15, R16, R14, R15 ;  /* 0x0000000e100f7223 */ /* 0x002fc8000000000f */
[----:B------:R-:W-:-:S04]  /*0dc0*/  FFMA R15, R26, R17, R15 ;  /* 0x000000111a0f7223 */ /* 0x000fc8000000000f */
[----:B0-----:R-:W-:-:S04]  /*0dd0*/  FFMA R15, R18, R29, R15 ;  /* 0x0000001d120f7223 */ /* 0x001fc8000000000f */
[----:B------:R-:W-:-:S04]  /*0de0*/  FFMA R15, R28, R19, R15 ;  /* 0x000000131c0f7223 */ /* 0x000fc8000000000f */
[----:B--2---:R-:W-:-:S04]  /*0df0*/  FFMA R15, R20, R27, R15 ;  /* 0x0000001b140f7223 */ /* 0x004fc8000000000f */
[----:B------:R-:W-:Y:S01]  /*0e00*/  FFMA R15, R30, R21, R15 ;  /* 0x000000151e0f7223 */ /* 0x000fe2000000000f */
[----:B------:R-:W-:-:S04]  /*0e10*/  LEA R2, R2, -R2, 0x1 ;  /* 0x8000000202027211 */ /* 0x000fc800078e08ff */
[----:B------:R-:W-:Y:S01]  /*0e20*/  IADD3 R2, PT, PT, R2, 0x4, RZ ;  /* 0x0000000402027810 */ /* 0x000fe20007ffe0ff */
[----:B---3--:R-:W-:Y:S04]  /*0e30*/  STS [R10], R13 ;  /* 0x0000000d0a007388 */ /* 0x008fe80000000800 */
[----:B----4-:R-:W-:Y:S01]  /*0e40*/  STS [R11], R24 ;  /* 0x000000180b007388 */ /* 0x010fe20000000800 */
[----:B------:R-:W-:Y:S06]  /*0e50*/  BAR.SYNC.DEFER_BLOCKING 0x0 ;  /* 0x0000000000007b1d */ /* 0x000fec0000010000 */
[----:B------:R-:W-:Y:S04]  /*0e60*/  LDS R32, [R9] ;  /* 0x0000000009207984 */ /* 0x000fe80000000800 */
[----:B------:R-:W0:Y:S04]  /*0e70*/  LDS.64 R22, [R8] ;  /* 0x0000000008167984 */ /* 0x000e280000000a00 */
[----:B------:R-:W1:Y:S01]  /*0e80*/  LDS R33, [R9+0x8] ;  /* 0x0000080009217984 */ /* 0x000e620000000800 */
[----:B0-----:R-:W-:-:S04]  /*0e90*/  FFMA R22, R22, R32, R15 ;  /* 0x0000002016167223 */ /* 0x001fc8000000000f */
[----:B-1----:R-:W-:Y:S01]  /*0ea0*/  FFMA R15, R33, R23, R22 ;  /* 0x00000017210f7223 */ /* 0x002fe20000000016 */
[----:B------:R-:W-:Y:S06]  /*0eb0*/  BAR.SYNC.DEFER_BLOCKING 0x0 ;  /* 0x0000000000007b1d */ /* 0x000fec0000010000 */
.L_x_3:
[----:B------:R-:W-:Y:S05]  /*0ec0*/  @!P1 BRA `(.L_x_0) ;  /* 0x0000000000e49947 */ /* 0x000fea0003800000 */
[----:B------:R-:W-:Y:S02]  /*0ed0*/  ISETP.NE.AND P0, PT, R31, 0x1, PT ;  /* 0x000000011f00780c */ /* 0x000fe40003f05270 */
[----:B------:R-:W-:-:S04]  /*0ee0*/  LOP3.LUT R5, R5, 0x1, RZ, 0xc0, !PT ;  /* 0x0000000105057812 */ /* 0x000fc800078ec0ff */
[----:B------:R-:W-:-:S07]  /*0ef0*/  ISETP.NE.U32.AND P1, PT, R5, 0x1, PT ;  /* 0x000000010500780c */ /* 0x000fce0003f25070 */
        /* <DEDUP_REMOVED lines=22> */
[----:B0-----:R-:W-:-:S04]  /*1060*/  FFMA R14, R16, R14, R15 ;  /* 0x0000000e100e7223 */ /* 0x001fc8000000000f */
[----:B------:R-:W-:Y:S01]  /*1070*/  FFMA R17, R23, R17, R14 ;  /* 0x0000001117117223 */ /* 0x000fe2000000000e */
[----:B------:R-:W-:-:S04]  /*1080*/  LEA R2, R2, -R2, 0x1 ;  /* 0x8000000202027211 */ /* 0x000fc800078e08ff */
[----:B------:R-:W-:Y:S01]  /*1090*/  IADD3 R2, PT, PT, R2, 0x2, RZ ;  /* 0x0000000202027810 */ /* 0x000fe20007ffe0ff */
        /* <DEDUP_REMOVED lines=9> */
.L_x_4:
[----:B------:R-:W-:Y:S05]  /*1130*/  @P1 BRA `(.L_x_0) ;  /* 0x0000000000481947 */ /* 0x000fea0003800000 */
[----:B------:R-:W0:Y:S01]  /*1140*/  LDC.64 R12, c[0x0][0x380] ;  /* 0x0000e000ff0c7b82 */ /* 0x000e220000000a00 */
[C---:B------:R-:W-:Y:S02]  /*1150*/  LEA R0, R2.reuse, R0, 0x1 ;  /* 0x0000000002007211 */ /* 0x040fe400078e08ff */
[----:B------:R-:W-:-:S03]  /*1160*/  LEA R7, R2, R7, 0x1 ;  /* 0x0000000702077211 */ /* 0x000fc600078e08ff */
[----:B------:R-:W-:Y:S02]  /*1170*/  IMAD R5, R0, R3, R6 ;  /* 0x0000000300057224 */ /* 0x000fe400078e0206 */
[----:B------:R-:W1:Y:S01]  /*1180*/  LDC.64 R16, c[0x0][0x388] ;  /* 0x0000e200ff107b82 */ /* 0x000e620000000a00 */
[----:B0-----:R-:W-:-:S06]  /*1190*/  IMAD.WIDE R12, R7, 0x4, R12 ;  /* 0x00000004070c7825 */ /* 0x001fcc00078e020c */
[----:B------:R-:W2:Y:S01]  /*11a0*/  LDG.E R13, desc[UR8][R12.64] ;  /* 0x000000080c0d7981 */ /* 0x000ea2000c1e1900 */
[----:B-1----:R-:W-:-:S06]  /*11b0*/  IMAD.WIDE.U32 R16, R5, 0x4, R16 ;  /* 0x0000000405107825 */ /* 0x002fcc00078e0010 */
[----:B------:R-:W3:Y:S04]  /*11c0*/  LDG.E R16, desc[UR8][R16.64] ;  /* 0x0000000810107981 */ /* 0x000ee8000c1e1900 */
        /* <DEDUP_REMOVED lines=9> */
.L_x_0:
[----:B------:R-:W0:Y:S01]  /*1260*/  LDC.64 R8, c[0x0][0x390] ;  /* 0x0000e400ff087b82 */ /* 0x000e220000000a00 */
[----:B------:R-:W-:-:S04]  /*1270*/  IMAD R3, R4, R3, R6 ;  /* 0x0000000304037224 */ /* 0x000fc800078e0206 */
[----:B0-----:R-:W-:-:S05]  /*1280*/  IMAD.WIDE R2, R3, 0x4, R8 ;  /* 0x0000000403027825 */ /* 0x001fca00078e0208 */
[----:B------:R-:W-:Y:S01]  /*1290*/  STG.E desc[UR8][R2.64], R15 ;  /* 0x0000000f02007986 */ /* 0x000fe2000c101908 */
[----:B------:R-:W-:Y:S05]  /*12a0*/  EXIT ;  /* 0x000000000000794d */ /* 0x000fea0003800000 */
.L_x_5:
[----:B------:R-:W-:-:S00]  /*12b0*/  BRA `(.L_x_5) ;  /* 0xfffffffc00fc7947 */ /* 0x000fc0000383ffff */
[----:B------:R-:W-:-:S00]  /*12c0*/  NOP ;  /* 0x0000000000007918 */ /* 0x000fc00000000000 */
        /* <DEDUP_REMOVED lines=11> */
.L_x_6:


//--------------------- .nv.shared._Z15MatrixMulKernelPfS_S_i --------------------------
	.section	.nv.shared._Z15MatrixMulKernelPfS_S_i,"aw",@nobits
	.sectionflags	@""
	.align	4
.nv.shared._Z15MatrixMulKernelPfS_S_i:
	.zero		1056


//--------------------- .nv.shared.reserved.0     --------------------------
	.section	.nv.shared.reserved.0,"aw",@nobits
	.weak		__nv_reservedSMEM_offset_0_alias
	.size		__nv_reservedSMEM_offset_0_alias, 0, 64
	.other		__nv_reservedSMEM_offset_0_alias,@"STO_CUDA_RESERVED_SHARED STV_DEFAULT"
__nv_reservedSMEM_offset_0_alias:
	.zero		0
	.zero		64


//--------------------- .nv.constant0._Z15MatrixMulKernelPfS_S_i --------------------------
	.section	.nv.constant0._Z15MatrixMulKernelPfS_S_i,"a",@progbits
	.sectionflags	@""
	.align	4
.nv.constant0._Z15MatrixMulKernelPfS_S_i:
	.zero		924


//--------------------- SYMBOLS --------------------------

	.type		.nv.reservedSmem.offset0,@object
	.size		.nv.reservedSmem.offset0,0x4
	.type		.nv.reservedSmem.cap,@object
	.size		.nv.reservedSmem.cap,0x4
